//
// Generated by NVIDIA NVVM Compiler
//
// Compiler Build ID: CL-36424714
// Cuda compilation tools, release 13.0, V13.0.88
// Based on NVVM 20.0.0
//

.version 9.0
.target sm_100
.address_size 64

	// .globl	_Z12reduceKernelPKlPlm
.extern .shared .align 16 .b8 s_data[];

.visible .entry _Z12reduceKernelPKlPlm(
	.param .u64 .ptr .align 1 _Z12reduceKernelPKlPlm_param_0,
	.param .u64 .ptr .align 1 _Z12reduceKernelPKlPlm_param_1,
	.param .u64 _Z12reduceKernelPKlPlm_param_2
)
{
	.reg .pred 	%p<6>;
	.reg .b32 	%r<16>;
	.reg .b64 	%rd<19>;

	ld.param.u64 	%rd4, [_Z12reduceKernelPKlPlm_param_0];
	ld.param.u64 	%rd5, [_Z12reduceKernelPKlPlm_param_1];
	ld.param.u64 	%rd7, [_Z12reduceKernelPKlPlm_param_2];
	mov.u32 	%r1, %tid.x;
	mov.u32 	%r2, %ctaid.x;
	mov.u32 	%r3, %ntid.x;
	mad.lo.s32 	%r7, %r2, %r3, %r1;
	cvt.u64.u32 	%rd1, %r7;
	setp.le.u64 	%p1, %rd7, %rd1;
	mov.b64 	%rd18, 0;
	@%p1 bra 	$L__BB0_2;
	cvta.to.global.u64 	%rd8, %rd4;
	shl.b64 	%rd9, %rd1, 3;
	add.s64 	%rd10, %rd8, %rd9;
	ld.global.u64 	%rd18, [%rd10];
$L__BB0_2:
	shl.b32 	%r8, %r1, 3;
	mov.u32 	%r9, s_data;
	add.s32 	%r4, %r9, %r8;
	st.shared.u64 	[%r4], %rd18;
	bar.sync 	0;
	setp.lt.u32 	%p2, %r3, 2;
	@%p2 bra 	$L__BB0_7;
	mov.b32 	%r15, 1;
$L__BB0_4:
	shl.b32 	%r6, %r15, 1;
	add.s32 	%r11, %r6, -1;
	and.b32  	%r12, %r11, %r1;
	setp.ne.s32 	%p3, %r12, 0;
	@%p3 bra 	$L__BB0_6;
	shl.b32 	%r13, %r15, 3;
	add.s32 	%r14, %r4, %r13;
	ld.shared.u64 	%rd11, [%r14];
	ld.shared.u64 	%rd12, [%r4];
	add.s64 	%rd13, %rd12, %rd11;
	st.shared.u64 	[%r4], %rd13;
$L__BB0_6:
	bar.sync 	0;
	setp.lt.u32 	%p4, %r6, %r3;
	mov.u32 	%r15, %r6;
	@%p4 bra 	$L__BB0_4;
$L__BB0_7:
	setp.ne.s32 	%p5, %r1, 0;
	@%p5 bra 	$L__BB0_9;
	ld.shared.u64 	%rd14, [s_data];
	cvta.to.global.u64 	%rd15, %rd5;
	mul.wide.u32 	%rd16, %r2, 8;
	add.s64 	%rd17, %rd15, %rd16;
	st.global.u64 	[%rd17], %rd14;
$L__BB0_9:
	ret;

}


// ===== COMPILED SASS (sm_100) =====

	.target	sm_100

	.elftype	@"ET_EXEC"


//--------------------- .note.nv.tkinfo           --------------------------
	.section	.note.nv.tkinfo,"",@"SHT_NOTE"
	.sectionflags	@"SHF_NOTE_NV_TKINFO"
	.tkinfo
        /*0018*/ 	.word	0x00000002
        /*0030*/ 	.string	""
        /*0030*/ 	.string	"ptxas"
        /*0030*/ 	.string	"Cuda compilation tools, release 13.0, V13.0.88"
        /*0030*/ 	.string	"Build cuda_13.0.r13.0/compiler.36424714_0"
        /*0030*/ 	.string	"-arch sm_100 -m 64 "



//--------------------- .note.nv.cuinfo           --------------------------
	.section	.note.nv.cuinfo,"",@"SHT_NOTE"
	.sectionflags	@"SHF_NOTE_NV_CUINFO"
        /*0018*/ 	.short	0x0002
        /*001a*/ 	.short	0x0064
        /*001c*/ 	.short	0x0082
	.zero		2


//--------------------- .nv.info                  --------------------------
	.section	.nv.info,"",@"SHT_CUDA_INFO"
	.align	4


	//----- nvinfo : EIATTR_REGCOUNT
	.align		4
        /*0000*/ 	.byte	0x04, 0x2f
        /*0002*/ 	.short	(.L_1 - .L_0)
	.align		4
.L_0:
        /*0004*/ 	.word	index@(_Z12reduceKernelPKlPlm)
        /*0008*/ 	.word	0x0000000d


	//----- nvinfo : EIATTR_FRAME_SIZE
	.align		4
.L_1:
        /*000c*/ 	.byte	0x04, 0x11
        /*000e*/ 	.short	(.L_3 - .L_2)
	.align		4
.L_2:
        /*0010*/ 	.word	index@(_Z12reduceKernelPKlPlm)
        /*0014*/ 	.word	0x00000000


	//----- nvinfo : EIATTR_MIN_STACK_SIZE
	.align		4
.L_3:
        /*0018*/ 	.byte	0x04, 0x12
        /*001a*/ 	.short	(.L_5 - .L_4)
	.align		4
.L_4:
        /*001c*/ 	.word	index@(_Z12reduceKernelPKlPlm)
        /*0020*/ 	.word	0x00000000
.L_5:


//--------------------- .nv.compat                --------------------------
	.section	.nv.compat,"",@"SHT_CUDA_COMPAT_INFO"
	.align	4
        /*0000*/ 	.byte	0x02, 0x09, 0x00, 0x00, 0x02, 0x02, 0x01, 0x00, 0x02, 0x05, 0x05, 0x00, 0x03, 0x07, 0x01, 0x01
        /*0010*/ 	.byte	0x02, 0x03, 0x00, 0x00, 0x02, 0x06, 0x01, 0x00, 0x04, 0x0b, 0x08, 0x00, 0x09, 0x00, 0x00, 0x00
        /*0020*/ 	.byte	0x00, 0x00, 0x00, 0x00


//--------------------- .nv.info._Z12reduceKernelPKlPlm --------------------------
	.section	.nv.info._Z12reduceKernelPKlPlm,"",@"SHT_CUDA_INFO"
	.sectionflags	@""
	.align	4


	//----- nvinfo : EIATTR_CUDA_API_VERSION
	.align		4
        /*0000*/ 	.byte	0x04, 0x37
        /*0002*/ 	.short	(.L_7 - .L_6)
.L_6:
        /*0004*/ 	.word	0x00000082


	//----- nvinfo : EIATTR_KPARAM_INFO
	.align		4
.L_7:
        /*0008*/ 	.byte	0x04, 0x17
        /*000a*/ 	.short	(.L_9 - .L_8)
.L_8:
        /*000c*/ 	.word	0x00000000
        /*0010*/ 	.short	0x0002
        /*0012*/ 	.short	0x0010
        /*0014*/ 	.byte	0x00, 0xf0, 0x21, 0x00


	//----- nvinfo : EIATTR_KPARAM_INFO
	.align		4
.L_9:
        /*0018*/ 	.byte	0x04, 0x17
        /*001a*/ 	.short	(.L_11 - .L_10)
.L_10:
        /*001c*/ 	.word	0x00000000
        /*0020*/ 	.short	0x0001
        /*0022*/ 	.short	0x0008
        /*0024*/ 	.byte	0x00, 0xf5, 0x21, 0x00


	//----- nvinfo : EIATTR_KPARAM_INFO
	.align		4
.L_11:
        /*0028*/ 	.byte	0x04, 0x17
        /*002a*/ 	.short	(.L_13 - .L_12)
.L_12:
        /*002c*/ 	.word	0x00000000
        /*0030*/ 	.short	0x0000
        /*0032*/ 	.short	0x0000
        /*0034*/ 	.byte	0x00, 0xf5, 0x21, 0x00


	//----- nvinfo : EIATTR_SPARSE_MMA_MASK
	.align		4
.L_13:
        /*0038*/ 	.byte	0x03, 0x50
        /*003a*/ 	.short	0x0000


	//----- nvinfo : EIATTR_MAXREG_COUNT
	.align		4
        /*003c*/ 	.byte	0x03, 0x1b
        /*003e*/ 	.short	0x00ff


	//----- nvinfo : EIATTR_NUM_BARRIERS
	.align		4
        /*0040*/ 	.byte	0x02, 0x4c
        /*0042*/ 	.byte	0x01
	.zero		1


	//----- nvinfo : EIATTR_MERCURY_ISA_VERSION
	.align		4
        /*0044*/ 	.byte	0x03, 0x5f
        /*0046*/ 	.short	0x0101


	//----- nvinfo : EIATTR_VRC_CTA_INIT_COUNT
	.align		4
        /*0048*/ 	.byte	0x02, 0x4a
	.zero		1
	.zero		1


	//----- nvinfo : EIATTR_EXIT_INSTR_OFFSETS
	.align		4
        /*004c*/ 	.byte	0x04, 0x1c
        /*004e*/ 	.short	(.L_15 - .L_14)


	//   ....[0]....
.L_14:
        /*0050*/ 	.word	0x00000250


	//   ....[1]....
        /*0054*/ 	.word	0x000002d0


	//----- nvinfo : EIATTR_CBANK_PARAM_SIZE
	.align		4
.L_15:
        /*0058*/ 	.byte	0x03, 0x19
        /*005a*/ 	.short	0x0018


	//----- nvinfo : EIATTR_PARAM_CBANK
	.align		4
        /*005c*/ 	.byte	0x04, 0x0a
        /*005e*/ 	.short	(.L_17 - .L_16)
	.align		4
.L_16:
        /*0060*/ 	.word	index@(.nv.constant0._Z12reduceKernelPKlPlm)
        /*0064*/ 	.short	0x0380
        /*0066*/ 	.short	0x0018


	//----- nvinfo : EIATTR_SW_WAR
	.align		4
.L_17:
        /*0068*/ 	.byte	0x04, 0x36
        /*006a*/ 	.short	(.L_19 - .L_18)
.L_18:
        /*006c*/ 	.word	0x00000008
.L_19:


//--------------------- .nv.callgraph             --------------------------
	.section	.nv.callgraph,"",@"SHT_CUDA_CALLGRAPH"
	.align	4
	.sectionentsize	8
	.align		4
        /*0000*/ 	.word	0x00000000
	.align		4
        /*0004*/ 	.word	0xffffffff
	.align		4
        /*0008*/ 	.word	0x00000000
	.align		4
        /*000c*/ 	.word	0xfffffffe
	.align		4
        /*0010*/ 	.word	0x00000000
	.align		4
        /*0014*/ 	.word	0xfffffffd
	.align		4
        /*0018*/ 	.word	0x00000000
	.align		4
        /*001c*/ 	.word	0xfffffffc


//--------------------- .text._Z12reduceKernelPKlPlm --------------------------
	.section	.text._Z12reduceKernelPKlPlm,"ax",@progbits
	.align	128
        .global         _Z12reduceKernelPKlPlm
        .type           _Z12reduceKernelPKlPlm,@function
        .size           _Z12reduceKernelPKlPlm,(.L_x_3 - _Z12reduceKernelPKlPlm)
        .other          _Z12reduceKernelPKlPlm,@"STO_CUDA_ENTRY STV_DEFAULT"
_Z12reduceKernelPKlPlm:
.text._Z12reduceKernelPKlPlm:
[----:B------:R-:W-:Y:S01]  /*0000*/  LDC R1, c[0x0][0x37c] ;  /* 0x0000df00ff017b82 */ /* 0x000fe20000000800 */
[----:B------:R-:W0:Y:S01]  /*0010*/  S2R R9, SR_TID.X ;  /* 0x0000000000097919 */ /* 0x000e220000002100 */
[----:B------:R-:W0:Y:S01]  /*0020*/  LDCU UR8, c[0x0][0x360] ;  /* 0x00006c00ff0877ac */ /* 0x000e220008000800 */
[----:B------:R-:W-:Y:S01]  /*0030*/  CS2R R2, SRZ ;  /* 0x0000000000027805 */ /* 0x000fe2000001ff00 */
[----:B------:R-:W0:Y:S01]  /*0040*/  S2R R8, SR_CTAID.X ;  /* 0x0000000000087919 */ /* 0x000e220000002500 */
[----:B------:R-:W1:Y:S01]  /*0050*/  LDCU.64 UR4, c[0x0][0x390] ;  /* 0x00007200ff0477ac */ /* 0x000e620008000a00 */
[----:B------:R-:W2:Y:S01]  /*0060*/  LDCU.64 UR6, c[0x0][0x358] ;  /* 0x00006b00ff0677ac */ /* 0x000ea20008000a00 */
[----:B0-----:R-:W-:-:S05]  /*0070*/  IMAD R0, R8, UR8, R9 ;  /* 0x0000000808007c24 */ /* 0x001fca000f8e0209 */
[----:B-1----:R-:W-:-:S04]  /*0080*/  ISETP.GE.U32.AND P0, PT, R0, UR4, PT ;  /* 0x0000000400007c0c */ /* 0x002fc8000bf06070 */
[----:B------:R-:W-:-:S13]  /*0090*/  ISETP.GE.U32.AND.EX P0, PT, RZ, UR5, PT, P0 ;  /* 0x00000005ff007c0c */ /* 0x000fda000bf06100 */
[----:B------:R-:W0:Y:S02]  /*00a0*/  @!P0 LDC.64 R4, c[0x0][0x380] ;  /* 0x0000e000ff048b82 */ /* 0x000e240000000a00 */
[----:B0-----:R-:W-:-:S04]  /*00b0*/  @!P0 LEA R4, P1, R0, R4, 0x3 ;  /* 0x0000000400048211 */ /* 0x001fc800078218ff */
[----:B------:R-:W-:-:S05]  /*00c0*/  @!P0 LEA.HI.X R5, R0, R5, RZ, 0x3, P1 ;  /* 0x0000000500058211 */ /* 0x000fca00008f1cff */
[----:B--2---:R-:W2:Y:S01]  /*00d0*/  @!P0 LDG.E.64 R2, desc[UR6][R4.64] ;  /* 0x0000000604028981 */ /* 0x004ea2000c1e1b00 */
[----:B------:R-:W0:Y:S01]  /*00e0*/  S2UR UR5, SR_CgaCtaId ;  /* 0x00000000000579c3 */ /* 0x000e220000008800 */
[----:B------:R-:W-:Y:S01]  /*00f0*/  UMOV UR4, 0x400 ;  /* 0x0000040000047882 */ /* 0x000fe20000000000 */
[----:B------:R-:W-:Y:S01]  /*0100*/  UISETP.GE.U32.AND UP0, UPT, UR8, 0x2, UPT ;  /* 0x000000020800788c */ /* 0x000fe2000bf06070 */
[----:B------:R-:W-:Y:S01]  /*0110*/  ISETP.NE.AND P0, PT, R9, RZ, PT ;  /* 0x000000ff0900720c */ /* 0x000fe20003f05270 */
[----:B0-----:R-:W-:-:S06]  /*0120*/  ULEA UR4, UR5, UR4, 0x18 ;  /* 0x0000000405047291 */ /* 0x001fcc000f8ec0ff */
[----:B------:R-:W-:-:S05]  /*0130*/  LEA R7, R9, UR4, 0x3 ;  /* 0x0000000409077c11 */ /* 0x000fca000f8e18ff */
[----:B--2---:R0:W-:Y:S01]  /*0140*/  STS.64 [R7], R2 ;  /* 0x0000000207007388 */ /* 0x0041e20000000a00 */
[----:B------:R-:W-:Y:S06]  /*0150*/  BAR.SYNC.DEFER_BLOCKING 0x0 ;  /* 0x0000000000007b1d */ /* 0x000fec0000010000 */
[----:B------:R-:W-:Y:S05]  /*0160*/  BRA.U !UP0, `(.L_x_0) ;  /* 0x0000000108387547 */ /* 0x000fea000b800000 */
[----:B------:R-:W-:-:S07]  /*0170*/  IMAD.MOV.U32 R0, RZ, RZ, 0x1 ;  /* 0x00000001ff007424 */ /* 0x000fce00078e00ff */
.L_x_1:
[----:B------:R-:W-:-:S04]  /*0180*/  IMAD.SHL.U32 R10, R0, 0x2, RZ ;  /* 0x00000002000a7824 */ /* 0x000fc800078e00ff */
[----:B0-----:R-:W-:-:S05]  /*0190*/  VIADD R2, R10, 0xffffffff ;  /* 0xffffffff0a027836 */ /* 0x001fca0000000000 */
[----:B------:R-:W-:-:S13]  /*01a0*/  LOP3.LUT P1, RZ, R2, R9, RZ, 0xc0, !PT ;  /* 0x0000000902ff7212 */ /* 0x000fda000782c0ff */
[----:B------:R-:W-:Y:S01]  /*01b0*/  @!P1 IMAD R6, R0, 0x8, R7 ;  /* 0x0000000800069824 */ /* 0x000fe200078e0207 */
[----:B------:R-:W-:Y:S01]  /*01c0*/  @!P1 LDS.64 R4, [R7] ;  /* 0x0000000007049984 */ /* 0x000fe20000000a00 */
[----:B------:R-:W-:-:S03]  /*01d0*/  IMAD.MOV.U32 R0, RZ, RZ, R10 ;  /* 0x000000ffff007224 */ /* 0x000fc600078e000a */
[----:B------:R-:W0:Y:S02]  /*01e0*/  @!P1 LDS.64 R2, [R6] ;  /* 0x0000000006029984 */ /* 0x000e240000000a00 */
[----:B0-----:R-:W-:-:S05]  /*01f0*/  @!P1 IADD3 R2, P2, PT, R2, R4, RZ ;  /* 0x0000000402029210 */ /* 0x001fca0007f5e0ff */
[----:B------:R-:W-:-:S05]  /*0200*/  @!P1 IMAD.X R3, R3, 0x1, R5, P2 ;  /* 0x0000000103039824 */ /* 0x000fca00010e0605 */
[----:B------:R1:W-:Y:S01]  /*0210*/  @!P1 STS.64 [R7], R2 ;  /* 0x0000000207009388 */ /* 0x0003e20000000a00 */
[----:B------:R-:W-:Y:S01]  /*0220*/  BAR.SYNC.DEFER_BLOCKING 0x0 ;  /* 0x0000000000007b1d */ /* 0x000fe20000010000 */
[----:B------:R-:W-:-:S13]  /*0230*/  ISETP.GE.U32.AND P1, PT, R10, UR8, PT ;  /* 0x000000080a007c0c */ /* 0x000fda000bf26070 */
[----:B-1----:R-:W-:Y:S05]  /*0240*/  @!P1 BRA `(.L_x_1) ;  /* 0xfffffffc00cc9947 */ /* 0x002fea000383ffff */
.L_x_0:
[----:B------:R-:W-:Y:S05]  /*0250*/  @P0 EXIT ;  /* 0x000000000000094d */ /* 0x000fea0003800000 */
[----:B------:R-:W1:Y:S01]  /*0260*/  S2UR UR5, SR_CgaCtaId ;  /* 0x00000000000579c3 */ /* 0x000e620000008800 */
[----:B------:R-:W-:-:S07]  /*0270*/  UMOV UR4, 0x400 ;  /* 0x0000040000047882 */ /* 0x000fce0000000000 */
[----:B------:R-:W2:Y:S01]  /*0280*/  LDC.64 R4, c[0x0][0x388] ;  /* 0x0000e200ff047b82 */ /* 0x000ea20000000a00 */
[----:B-1----:R-:W-:Y:S01]  /*0290*/  ULEA UR4, UR5, UR4, 0x18 ;  /* 0x0000000405047291 */ /* 0x002fe2000f8ec0ff */
[----:B--2---:R-:W-:-:S08]  /*02a0*/  IMAD.WIDE.U32 R4, R8, 0x8, R4 ;  /* 0x0000000808047825 */ /* 0x004fd000078e0004 */
[----:B0-----:R-:W0:Y:S04]  /*02b0*/  LDS.64 R2, [UR4] ;  /* 0x00000004ff027984 */ /* 0x001e280008000a00 */
[----:B0-----:R-:W-:Y:S01]  /*02c0*/  STG.E.64 desc[UR6][R4.64], R2 ;  /* 0x0000000204007986 */ /* 0x001fe2000c101b06 */
[----:B------:R-:W-:Y:S05]  /*02d0*/  EXIT ;  /* 0x000000000000794d */ /* 0x000fea0003800000 */
.L_x_2:
[----:B------:R-:W-:-:S00]  /*02e0*/  BRA `(.L_x_2) ;  /* 0xfffffffc00fc7947 */ /* 0x000fc0000383ffff */
[----:B------:R-:W-:-:S00]  /*02f0*/  NOP ;  /* 0x0000000000007918 */ /* 0x000fc00000000000 */
        /* <DEDUP_REMOVED lines=8> */
.L_x_3:


//--------------------- .nv.shared._Z12reduceKernelPKlPlm --------------------------
	.section	.nv.shared._Z12reduceKernelPKlPlm,"aw",@nobits
	.sectionflags	@""
	.align	16
	.zero		1024


//--------------------- .nv.shared.reserved.0     --------------------------
	.section	.nv.shared.reserved.0,"aw",@nobits
	.weak		__nv_reservedSMEM_offset_0_alias
	.size		__nv_reservedSMEM_offset_0_alias, 0, 64
	.other		__nv_reservedSMEM_offset_0_alias,@"STO_CUDA_RESERVED_SHARED STV_DEFAULT"
__nv_reservedSMEM_offset_0_alias:
	.zero		0
	.zero		64


//--------------------- .nv.constant0._Z12reduceKernelPKlPlm --------------------------
	.section	.nv.constant0._Z12reduceKernelPKlPlm,"a",@progbits
	.sectionflags	@""
	.align	4
.nv.constant0._Z12reduceKernelPKlPlm:
	.zero		920


//--------------------- SYMBOLS --------------------------

	.type		.nv.reservedSmem.offset0,@object
	.size		.nv.reservedSmem.offset0,0x4
	.type		.nv.reservedSmem.cap,@object
	.size		.nv.reservedSmem.cap,0x4
